//
// Generated by NVIDIA NVVM Compiler
//
// Compiler Build ID: CL-36424714
// Cuda compilation tools, release 13.0, V13.0.88
// Based on NVVM 20.0.0
//

.version 9.0
.target sm_100
.address_size 64

	// .globl	_Z12helloFromGPUv
.extern .func  (.param .b32 func_retval0) vprintf
(
	.param .b64 vprintf_param_0,
	.param .b64 vprintf_param_1
)
;
.global .align 1 .b8 $str[69] = {72, 101, 108, 108, 111, 32, 119, 111, 114, 108, 100, 32, 102, 114, 111, 109, 32, 71, 80, 85, 32, 98, 108, 111, 99, 107, 32, 37, 100, 32, 40, 111, 117, 116, 32, 111, 116, 32, 37, 100, 41, 32, 97, 110, 100, 32, 116, 104, 114, 101, 97, 100, 32, 37, 100, 32, 40, 111, 117, 116, 32, 111, 102, 32, 37, 100, 41, 10};
.global .align 1 .b8 $str$1[19] = {45, 45, 45, 32, 75, 101, 114, 110, 101, 108, 32, 105, 110, 102, 111, 32, 45, 45};
.global .align 1 .b8 $str$2[23] = {71, 114, 105, 100, 32, 100, 105, 109, 32, 61, 32, 37, 100, 44, 32, 37, 100, 44, 32, 37, 100, 10};
.global .align 1 .b8 $str$3[24] = {66, 108, 111, 99, 107, 32, 100, 105, 109, 32, 61, 32, 37, 100, 44, 32, 37, 100, 44, 32, 37, 100, 10};

.visible .entry _Z12helloFromGPUv()
{
	.local .align 16 .b8 	__local_depot0[16];
	.reg .b64 	%SP;
	.reg .b64 	%SPL;
	.reg .pred 	%p<2>;
	.reg .b32 	%r<19>;
	.reg .b64 	%rd<12>;

	mov.u64 	%SPL, __local_depot0;
	cvta.local.u64 	%SP, %SPL;
	add.u64 	%rd2, %SP, 0;
	add.u64 	%rd1, %SPL, 0;
	mov.u32 	%r3, %ctaid.x;
	mov.u32 	%r1, %nctaid.x;
	mov.u32 	%r4, %tid.x;
	mov.u32 	%r2, %ntid.x;
	st.local.v4.u32 	[%rd1], {%r3, %r1, %r4, %r2};
	mov.u64 	%rd3, $str;
	cvta.global.u64 	%rd4, %rd3;
	{ // callseq 0, 0
	.param .b64 param0;
	st.param.b64 	[param0], %rd4;
	.param .b64 param1;
	st.param.b64 	[param1], %rd2;
	.param .b32 retval0;
	call.uni (retval0), 
	vprintf, 
	(
	param0, 
	param1
	);
	ld.param.b32 	%r5, [retval0];
	} // callseq 0
	mul.lo.s32 	%r7, %r3, %r2;
	neg.s32 	%r8, %r4;
	setp.ne.s32 	%p1, %r7, %r8;
	@%p1 bra 	$L__BB0_2;
	mov.u64 	%rd5, $str$1;
	cvta.global.u64 	%rd6, %rd5;
	{ // callseq 1, 0
	.param .b64 param0;
	st.param.b64 	[param0], %rd6;
	.param .b64 param1;
	st.param.b64 	[param1], 0;
	.param .b32 retval0;
	call.uni (retval0), 
	vprintf, 
	(
	param0, 
	param1
	);
	ld.param.b32 	%r9, [retval0];
	} // callseq 1
	mov.u32 	%r11, %nctaid.y;
	mov.u32 	%r12, %nctaid.z;
	st.local.v2.u32 	[%rd1], {%r1, %r11};
	st.local.u32 	[%rd1+8], %r12;
	mov.u64 	%rd7, $str$2;
	cvta.global.u64 	%rd8, %rd7;
	{ // callseq 2, 0
	.param .b64 param0;
	st.param.b64 	[param0], %rd8;
	.param .b64 param1;
	st.param.b64 	[param1], %rd2;
	.param .b32 retval0;
	call.uni (retval0), 
	vprintf, 
	(
	param0, 
	param1
	);
	ld.param.b32 	%r13, [retval0];
	} // callseq 2
	mov.u32 	%r15, %ntid.y;
	mov.u32 	%r16, %ntid.z;
	st.local.v2.u32 	[%rd1], {%r2, %r15};
	st.local.u32 	[%rd1+8], %r16;
	mov.u64 	%rd10, $str$3;
	cvta.global.u64 	%rd11, %rd10;
	{ // callseq 3, 0
	.param .b64 param0;
	st.param.b64 	[param0], %rd11;
	.param .b64 param1;
	st.param.b64 	[param1], %rd2;
	.param .b32 retval0;
	call.uni (retval0), 
	vprintf, 
	(
	param0, 
	param1
	);
	ld.param.b32 	%r17, [retval0];
	} // callseq 3
$L__BB0_2:
	ret;

}


// ===== COMPILED SASS (sm_100) =====

	.target	sm_100

	.elftype	@"ET_EXEC"


//--------------------- .note.nv.tkinfo           --------------------------
	.section	.note.nv.tkinfo,"",@"SHT_NOTE"
	.sectionflags	@"SHF_NOTE_NV_TKINFO"
	.tkinfo
        /*0018*/ 	.word	0x00000002
        /*0030*/ 	.string	""
        /*0030*/ 	.string	"ptxas"
        /*0030*/ 	.string	"Cuda compilation tools, release 13.0, V13.0.88"
        /*0030*/ 	.string	"Build cuda_13.0.r13.0/compiler.36424714_0"
        /*0030*/ 	.string	"-arch sm_100 -m 64 "



//--------------------- .note.nv.cuinfo           --------------------------
	.section	.note.nv.cuinfo,"",@"SHT_NOTE"
	.sectionflags	@"SHF_NOTE_NV_CUINFO"
        /*0018*/ 	.short	0x0002
        /*001a*/ 	.short	0x0064
        /*001c*/ 	.short	0x0082
	.zero		2


//--------------------- .nv.info                  --------------------------
	.section	.nv.info,"",@"SHT_CUDA_INFO"
	.align	4


	//----- nvinfo : EIATTR_REGCOUNT
	.align		4
        /*0000*/ 	.byte	0x04, 0x2f
        /*0002*/ 	.short	(.L_5 - .L_4)
	.align		4
.L_4:
        /*0004*/ 	.word	index@(_Z12helloFromGPUv)
        /*0008*/ 	.word	0x0000001a


	//----- nvinfo : EIATTR_FRAME_SIZE
	.align		4
.L_5:
        /*000c*/ 	.byte	0x04, 0x11
        /*000e*/ 	.short	(.L_7 - .L_6)
	.align		4
.L_6:
        /*0010*/ 	.word	index@(_Z12helloFromGPUv)
        /*0014*/ 	.word	0x00000010


	//----- nvinfo : EIATTR_MIN_STACK_SIZE
	.align		4
.L_7:
        /*0018*/ 	.byte	0x04, 0x12
        /*001a*/ 	.short	(.L_9 - .L_8)
	.align		4
.L_8:
        /*001c*/ 	.word	index@(_Z12helloFromGPUv)
        /*0020*/ 	.word	0x00000010
.L_9:


//--------------------- .nv.compat                --------------------------
	.section	.nv.compat,"",@"SHT_CUDA_COMPAT_INFO"
	.align	4
        /*0000*/ 	.byte	0x02, 0x09, 0x00, 0x00, 0x02, 0x02, 0x01, 0x00, 0x02, 0x05, 0x05, 0x00, 0x03, 0x07, 0x01, 0x01
        /*0010*/ 	.byte	0x02, 0x03, 0x00, 0x00, 0x02, 0x06, 0x01, 0x00, 0x04, 0x0b, 0x08, 0x00, 0x09, 0x00, 0x00, 0x00
        /*0020*/ 	.byte	0x00, 0x00, 0x00, 0x00


//--------------------- .nv.info._Z12helloFromGPUv --------------------------
	.section	.nv.info._Z12helloFromGPUv,"",@"SHT_CUDA_INFO"
	.sectionflags	@""
	.align	4


	//----- nvinfo : EIATTR_CUDA_API_VERSION
	.align		4
        /*0000*/ 	.byte	0x04, 0x37
        /*0002*/ 	.short	(.L_11 - .L_10)
.L_10:
        /*0004*/ 	.word	0x00000082


	//----- nvinfo : EIATTR_SPARSE_MMA_MASK
	.align		4
.L_11:
        /*0008*/ 	.byte	0x03, 0x50
        /*000a*/ 	.short	0x0000


	//----- nvinfo : EIATTR_MAXREG_COUNT
	.align		4
        /*000c*/ 	.byte	0x03, 0x1b
        /*000e*/ 	.short	0x00ff


	//----- nvinfo : EIATTR_EXTERNS
	.align		4
        /*0010*/ 	.byte	0x04, 0x0f
        /*0012*/ 	.short	(.L_13 - .L_12)


	//   ....[0]....
	.align		4
.L_12:
        /*0014*/ 	.word	index@(vprintf)


	//----- nvinfo : EIATTR_MERCURY_ISA_VERSION
	.align		4
.L_13:
        /*0018*/ 	.byte	0x03, 0x5f
        /*001a*/ 	.short	0x0101


	//----- nvinfo : EIATTR_VRC_CTA_INIT_COUNT
	.align		4
        /*001c*/ 	.byte	0x02, 0x4a
	.zero		1
	.zero		1


	//----- nvinfo : EIATTR_SYSCALL_OFFSETS
	.align		4
        /*0020*/ 	.byte	0x04, 0x46
        /*0022*/ 	.short	(.L_15 - .L_14)


	//   ....[0]....
.L_14:
        /*0024*/ 	.word	0x00000130


	//   ....[1]....
        /*0028*/ 	.word	0x000001e0


	//   ....[2]....
        /*002c*/ 	.word	0x000002b0


	//   ....[3]....
        /*0030*/ 	.word	0x00000380


	//----- nvinfo : EIATTR_EXIT_INSTR_OFFSETS
	.align		4
.L_15:
        /*0034*/ 	.byte	0x04, 0x1c
        /*0036*/ 	.short	(.L_17 - .L_16)


	//   ....[0]....
.L_16:
        /*0038*/ 	.word	0x00000170


	//   ....[1]....
        /*003c*/ 	.word	0x00000390


	//----- nvinfo : EIATTR_CRS_STACK_SIZE
	.align		4
.L_17:
        /*0040*/ 	.byte	0x04, 0x1e
        /*0042*/ 	.short	(.L_19 - .L_18)
.L_18:
        /*0044*/ 	.word	0x00000000


	//----- nvinfo : EIATTR_SW_WAR
	.align		4
.L_19:
        /*0048*/ 	.byte	0x04, 0x36
        /*004a*/ 	.short	(.L_21 - .L_20)
.L_20:
        /*004c*/ 	.word	0x00000008
.L_21:


//--------------------- .nv.callgraph             --------------------------
	.section	.nv.callgraph,"",@"SHT_CUDA_CALLGRAPH"
	.align	4
	.sectionentsize	8
	.align		4
        /*0000*/ 	.word	0x00000000
	.align		4
        /*0004*/ 	.word	0xffffffff
	.align		4
        /*0008*/ 	.word	index@(_Z12helloFromGPUv)
	.align		4
        /*000c*/ 	.word	index@(vprintf)
	.align		4
        /*0010*/ 	.word	0x00000000
	.align		4
        /*0014*/ 	.word	0xfffffffe
	.align		4
        /*0018*/ 	.word	0x00000000
	.align		4
        /*001c*/ 	.word	0xfffffffd
	.align		4
        /*0020*/ 	.word	0x00000000
	.align		4
        /*0024*/ 	.word	0xfffffffc


//--------------------- .nv.constant4             --------------------------
	.section	.nv.constant4,"a",@progbits
	.align	8
	.align		8
.nv.constant4:
        /*0000*/ 	.dword	vprintf
	.align		8
        /*0008*/ 	.dword	$str
	.align		8
        /*0010*/ 	.dword	$str$1
	.align		8
        /*0018*/ 	.dword	$str$2
	.align		8
        /*0020*/ 	.dword	$str$3


//--------------------- .text._Z12helloFromGPUv   --------------------------
	.section	.text._Z12helloFromGPUv,"ax",@progbits
	.align	128
        .global         _Z12helloFromGPUv
        .type           _Z12helloFromGPUv,@function
        .size           _Z12helloFromGPUv,(.L_x_5 - _Z12helloFromGPUv)
        .other          _Z12helloFromGPUv,@"STO_CUDA_ENTRY STV_DEFAULT"
_Z12helloFromGPUv:
.text._Z12helloFromGPUv:
[----:B------:R-:W0:Y:S01]  /*0000*/  LDC R1, c[0x0][0x37c] ;  /* 0x0000df00ff017b82 */ /* 0x000e220000000800 */
[----:B------:R-:W1:Y:S01]  /*0010*/  S2R R18, SR_TID.X ;  /* 0x0000000000127919 */ /* 0x000e620000002100 */
[----:B------:R-:W2:Y:S06]  /*0020*/  LDCU UR5, c[0x0][0x2fc] ;  /* 0x00005f80ff0577ac */ /* 0x000eac0008000800 */
[----:B------:R-:W1:Y:S01]  /*0030*/  LDC R17, c[0x0][0x370] ;  /* 0x0000dc00ff117b82 */ /* 0x000e620000000800 */
[----:B0-----:R-:W-:Y:S01]  /*0040*/  VIADD R1, R1, 0xfffffff0 ;  /* 0xfffffff001017836 */ /* 0x001fe20000000000 */
[----:B------:R-:W1:Y:S01]  /*0050*/  S2R R16, SR_CTAID.X ;  /* 0x0000000000107919 */ /* 0x000e620000002500 */
[----:B------:R-:W0:Y:S01]  /*0060*/  LDCU UR4, c[0x0][0x2f8] ;  /* 0x00005f00ff0477ac */ /* 0x000e220008000800 */
[----:B------:R-:W-:Y:S01]  /*0070*/  MOV R23, 0x0 ;  /* 0x0000000000177802 */ /* 0x000fe20000000f00 */
[----:B------:R-:W3:Y:S03]  /*0080*/  LDCU.64 UR6, c[0x4][0x8] ;  /* 0x01000100ff0677ac */ /* 0x000ee60008000a00 */
[----:B------:R-:W1:Y:S08]  /*0090*/  LDC R19, c[0x0][0x360] ;  /* 0x0000d800ff137b82 */ /* 0x000e700000000800 */
[----:B------:R4:W5:Y:S01]  /*00a0*/  LDC.64 R8, c[0x4][R23] ;  /* 0x0100000017087b82 */ /* 0x0009620000000a00 */
[----:B0-----:R-:W-:-:S02]  /*00b0*/  IADD3 R22, P0, PT, R1, UR4, RZ ;  /* 0x0000000401167c10 */ /* 0x001fc4000ff1e0ff */
[----:B---3--:R-:W-:-:S03]  /*00c0*/  MOV R4, UR6 ;  /* 0x0000000600047c02 */ /* 0x008fc60008000f00 */
[----:B--2---:R-:W-:Y:S02]  /*00d0*/  IMAD.X R2, RZ, RZ, UR5, P0 ;  /* 0x00000005ff027e24 */ /* 0x004fe400080e06ff */
[----:B------:R-:W-:Y:S02]  /*00e0*/  IMAD.U32 R5, RZ, RZ, UR7 ;  /* 0x00000007ff057e24 */ /* 0x000fe4000f8e00ff */
[----:B------:R-:W-:Y:S01]  /*00f0*/  IMAD.MOV.U32 R6, RZ, RZ, R22 ;  /* 0x000000ffff067224 */ /* 0x000fe200078e0016 */
[----:B------:R-:W-:Y:S01]  /*0100*/  MOV R7, R2 ;  /* 0x0000000200077202 */ /* 0x000fe20000000f00 */
[----:B-1----:R4:W-:Y:S06]  /*0110*/  STL.128 [R1], R16 ;  /* 0x0000001001007387 */ /* 0x0029ec0000100c00 */
[----:B------:R-:W-:-:S07]  /*0120*/  LEPC R20, `(.L_x_0) ;  /* 0x000000001014794e */ /* 0x000fce0000000000 */
[----:B----45:R-:W-:Y:S05]  /*0130*/  CALL.ABS.NOINC R8 ;  /* 0x0000000008007343 */ /* 0x030fea0003c00000 */
.L_x_0:
[----:B------:R-:W-:Y:S02]  /*0140*/  IMAD R16, R16, R19, RZ ;  /* 0x0000001310107224 */ /* 0x000fe400078e02ff */
[----:B------:R-:W-:-:S05]  /*0150*/  IMAD.MOV R3, RZ, RZ, -R18 ;  /* 0x000000ffff037224 */ /* 0x000fca00078e0a12 */
[----:B------:R-:W-:-:S13]  /*0160*/  ISETP.NE.AND P0, PT, R16, R3, PT ;  /* 0x000000031000720c */ /* 0x000fda0003f05270 */
[----:B------:R-:W-:Y:S05]  /*0170*/  @P0 EXIT ;  /* 0x000000000000094d */ /* 0x000fea0003800000 */
[----:B------:R0:W1:Y:S01]  /*0180*/  LDC.64 R8, c[0x4][R23] ;  /* 0x0100000017087b82 */ /* 0x0000620000000a00 */
[----:B------:R-:W2:Y:S01]  /*0190*/  LDCU.64 UR4, c[0x4][0x10] ;  /* 0x01000200ff0477ac */ /* 0x000ea20008000a00 */
[----:B------:R-:W-:Y:S01]  /*01a0*/  CS2R R6, SRZ ;  /* 0x0000000000067805 */ /* 0x000fe2000001ff00 */
[----:B--2---:R-:W-:Y:S01]  /*01b0*/  IMAD.U32 R4, RZ, RZ, UR4 ;  /* 0x00000004ff047e24 */ /* 0x004fe2000f8e00ff */
[----:B0-----:R-:W-:-:S07]  /*01c0*/  MOV R5, UR5 ;  /* 0x0000000500057c02 */ /* 0x001fce0008000f00 */
[----:B------:R-:W-:-:S07]  /*01d0*/  LEPC R20, `(.L_x_1) ;  /* 0x000000001014794e */ /* 0x000fce0000000000 */
[----:B-1----:R-:W-:Y:S05]  /*01e0*/  CALL.ABS.NOINC R8 ;  /* 0x0000000008007343 */ /* 0x002fea0003c00000 */
.L_x_1:
[----:B------:R-:W0:Y:S01]  /*01f0*/  LDC R11, c[0x0][0x374] ;  /* 0x0000dd00ff0b7b82 */ /* 0x000e220000000800 */
[----:B------:R-:W-:Y:S01]  /*0200*/  IMAD.MOV.U32 R10, RZ, RZ, R17 ;  /* 0x000000ffff0a7224 */ /* 0x000fe200078e0011 */
[----:B------:R-:W1:Y:S01]  /*0210*/  LDCU.64 UR4, c[0x4][0x18] ;  /* 0x01000300ff0477ac */ /* 0x000e620008000a00 */
[----:B------:R-:W-:Y:S02]  /*0220*/  IMAD.MOV.U32 R6, RZ, RZ, R22 ;  /* 0x000000ffff067224 */ /* 0x000fe400078e0016 */
[----:B------:R-:W-:-:S03]  /*0230*/  IMAD.MOV.U32 R7, RZ, RZ, R2 ;  /* 0x000000ffff077224 */ /* 0x000fc600078e0002 */
[----:B------:R-:W2:Y:S08]  /*0240*/  LDC R0, c[0x0][0x378] ;  /* 0x0000de00ff007b82 */ /* 0x000eb00000000800 */
[----:B------:R3:W4:Y:S01]  /*0250*/  LDC.64 R8, c[0x4][R23] ;  /* 0x0100000017087b82 */ /* 0x0007220000000a00 */
[----:B-1----:R-:W-:Y:S01]  /*0260*/  IMAD.U32 R4, RZ, RZ, UR4 ;  /* 0x00000004ff047e24 */ /* 0x002fe2000f8e00ff */
[----:B------:R-:W-:Y:S01]  /*0270*/  MOV R5, UR5 ;  /* 0x0000000500057c02 */ /* 0x000fe20008000f00 */
[----:B0-----:R3:W-:Y:S04]  /*0280*/  STL.64 [R1], R10 ;  /* 0x0000000a01007387 */ /* 0x0017e80000100a00 */
[----:B--2---:R3:W-:Y:S02]  /*0290*/  STL [R1+0x8], R0 ;  /* 0x0000080001007387 */ /* 0x0047e40000100800 */
[----:B------:R-:W-:-:S07]  /*02a0*/  LEPC R20, `(.L_x_2) ;  /* 0x000000001014794e */ /* 0x000fce0000000000 */
[----:B---34-:R-:W-:Y:S05]  /*02b0*/  CALL.ABS.NOINC R8 ;  /* 0x0000000008007343 */ /* 0x018fea0003c00000 */
.L_x_2:
[----:B------:R-:W0:Y:S01]  /*02c0*/  LDC R11, c[0x0][0x364] ;  /* 0x0000d900ff0b7b82 */ /* 0x000e220000000800 */
[----:B------:R-:W-:Y:S01]  /*02d0*/  MOV R10, R19 ;  /* 0x00000013000a7202 */ /* 0x000fe20000000f00 */
[----:B------:R-:W1:Y:S01]  /*02e0*/  LDCU.64 UR4, c[0x4][0x20] ;  /* 0x01000400ff0477ac */ /* 0x000e620008000a00 */
[----:B------:R-:W-:Y:S01]  /*02f0*/  IMAD.MOV.U32 R6, RZ, RZ, R22 ;  /* 0x000000ffff067224 */ /* 0x000fe200078e0016 */
[----:B------:R-:W-:-:S04]  /*0300*/  MOV R7, R2 ;  /* 0x0000000200077202 */ /* 0x000fc80000000f00 */
        /* <DEDUP_REMOVED lines=8> */
.L_x_3:
[----:B------:R-:W-:Y:S05]  /*0390*/  EXIT ;  /* 0x000000000000794d */ /* 0x000fea0003800000 */
.L_x_4:
[----:B------:R-:W-:-:S00]  /*03a0*/  BRA `(.L_x_4) ;  /* 0xfffffffc00fc7947 */ /* 0x000fc0000383ffff */
[----:B------:R-:W-:-:S00]  /*03b0*/  NOP ;  /* 0x0000000000007918 */ /* 0x000fc00000000000 */
        /* <DEDUP_REMOVED lines=12> */
.L_x_5:


//--------------------- .nv.global.init           --------------------------
	.section	.nv.global.init,"aw",@progbits
.nv.global.init:
	.type		$str$1,@object
	.size		$str$1,($str$2 - $str$1)
$str$1:
        /*0000*/ 	.byte	0x2d, 0x2d, 0x2d, 0x20, 0x4b, 0x65, 0x72, 0x6e, 0x65, 0x6c, 0x20, 0x69, 0x6e, 0x66, 0x6f, 0x20
        /*0010*/ 	.byte	0x2d, 0x2d, 0x00
	.type		$str$2,@object
	.size		$str$2,($str$3 - $str$2)
$str$2:
        /*0013*/ 	.byte	0x47, 0x72, 0x69, 0x64, 0x20, 0x64, 0x69, 0x6d, 0x20, 0x3d, 0x20, 0x25, 0x64, 0x2c, 0x20, 0x25
        /*0023*/ 	.byte	0x64, 0x2c, 0x20, 0x25, 0x64, 0x0a, 0x00
	.type		$str$3,@object
	.size		$str$3,($str - $str$3)
$str$3:
        /*002a*/ 	.byte	0x42, 0x6c, 0x6f, 0x63, 0x6b, 0x20, 0x64, 0x69, 0x6d, 0x20, 0x3d, 0x20, 0x25, 0x64, 0x2c, 0x20
        /*003a*/ 	.byte	0x25, 0x64, 0x2c, 0x20, 0x25, 0x64, 0x0a, 0x00
	.type		$str,@object
	.size		$str,(.L_0 - $str)
$str:
        /*0042*/ 	.byte	0x48, 0x65, 0x6c, 0x6c, 0x6f, 0x20, 0x77, 0x6f, 0x72, 0x6c, 0x64, 0x20, 0x66, 0x72, 0x6f, 0x6d
        /*0052*/ 	.byte	0x20, 0x47, 0x50, 0x55, 0x20, 0x62, 0x6c, 0x6f, 0x63, 0x6b, 0x20, 0x25, 0x64, 0x20, 0x28, 0x6f
        /*0062*/ 	.byte	0x75, 0x74, 0x20, 0x6f, 0x74, 0x20, 0x25, 0x64, 0x29, 0x20, 0x61, 0x6e, 0x64, 0x20, 0x74, 0x68
        /*0072*/ 	.byte	0x72, 0x65, 0x61, 0x64, 0x20, 0x25, 0x64, 0x20, 0x28, 0x6f, 0x75, 0x74, 0x20, 0x6f, 0x66, 0x20
        /*0082*/ 	.byte	0x25, 0x64, 0x29, 0x0a, 0x00
.L_0:


//--------------------- .nv.shared.reserved.0     --------------------------
	.section	.nv.shared.reserved.0,"aw",@nobits
	.weak		__nv_reservedSMEM_offset_0_alias
	.size		__nv_reservedSMEM_offset_0_alias, 0, 64
	.other		__nv_reservedSMEM_offset_0_alias,@"STO_CUDA_RESERVED_SHARED STV_DEFAULT"
__nv_reservedSMEM_offset_0_alias:
	.zero		0
	.zero		64


//--------------------- .nv.constant0._Z12helloFromGPUv --------------------------
	.section	.nv.constant0._Z12helloFromGPUv,"a",@progbits
	.sectionflags	@""
	.align	4
.nv.constant0._Z12helloFromGPUv:
	.zero		896


//--------------------- SYMBOLS --------------------------

	.type		.nv.reservedSmem.offset0,@object
	.size		.nv.reservedSmem.offset0,0x4
	.type		vprintf,@function
